//
// Generated by NVIDIA NVVM Compiler
//
// Compiler Build ID: CL-36424714
// Cuda compilation tools, release 13.0, V13.0.88
// Based on NVVM 20.0.0
//

.version 9.0
.target sm_100
.address_size 64

	// .globl	_Z12helloFromGPUv
.extern .func  (.param .b32 func_retval0) vprintf
(
	.param .b64 vprintf_param_0,
	.param .b64 vprintf_param_1
)
;
.global .align 1 .b8 $str[33] = {72, 101, 108, 108, 111, 44, 32, 87, 111, 114, 108, 100, 32, 102, 114, 111, 109, 32, 71, 80, 85, 32, 116, 104, 114, 101, 97, 100, 32, 37, 100, 10};

.visible .entry _Z12helloFromGPUv()
{
	.local .align 8 .b8 	__local_depot0[8];
	.reg .b64 	%SP;
	.reg .b64 	%SPL;
	.reg .b32 	%r<4>;
	.reg .b64 	%rd<5>;

	mov.u64 	%SPL, __local_depot0;
	cvta.local.u64 	%SP, %SPL;
	add.u64 	%rd1, %SP, 0;
	add.u64 	%rd2, %SPL, 0;
	mov.u32 	%r1, %tid.x;
	st.local.u32 	[%rd2], %r1;
	mov.u64 	%rd3, $str;
	cvta.global.u64 	%rd4, %rd3;
	{ // callseq 0, 0
	.param .b64 param0;
	st.param.b64 	[param0], %rd4;
	.param .b64 param1;
	st.param.b64 	[param1], %rd1;
	.param .b32 retval0;
	call.uni (retval0), 
	vprintf, 
	(
	param0, 
	param1
	);
	ld.param.b32 	%r2, [retval0];
	} // callseq 0
	ret;

}


// ===== COMPILED SASS (sm_100) =====

	.target	sm_100

	.elftype	@"ET_EXEC"


//--------------------- .note.nv.tkinfo           --------------------------
	.section	.note.nv.tkinfo,"",@"SHT_NOTE"
	.sectionflags	@"SHF_NOTE_NV_TKINFO"
	.tkinfo
        /*0018*/ 	.word	0x00000002
        /*0030*/ 	.string	""
        /*0030*/ 	.string	"ptxas"
        /*0030*/ 	.string	"Cuda compilation tools, release 13.0, V13.0.88"
        /*0030*/ 	.string	"Build cuda_13.0.r13.0/compiler.36424714_0"
        /*0030*/ 	.string	"-arch sm_100 -m 64 "



//--------------------- .note.nv.cuinfo           --------------------------
	.section	.note.nv.cuinfo,"",@"SHT_NOTE"
	.sectionflags	@"SHF_NOTE_NV_CUINFO"
        /*0018*/ 	.short	0x0002
        /*001a*/ 	.short	0x0064
        /*001c*/ 	.short	0x0082
	.zero		2


//--------------------- .nv.info                  --------------------------
	.section	.nv.info,"",@"SHT_CUDA_INFO"
	.align	4


	//----- nvinfo : EIATTR_REGCOUNT
	.align		4
        /*0000*/ 	.byte	0x04, 0x2f
        /*0002*/ 	.short	(.L_2 - .L_1)
	.align		4
.L_1:
        /*0004*/ 	.word	index@(_Z12helloFromGPUv)
        /*0008*/ 	.word	0x00000018


	//----- nvinfo : EIATTR_FRAME_SIZE
	.align		4
.L_2:
        /*000c*/ 	.byte	0x04, 0x11
        /*000e*/ 	.short	(.L_4 - .L_3)
	.align		4
.L_3:
        /*0010*/ 	.word	index@(_Z12helloFromGPUv)
        /*0014*/ 	.word	0x00000008


	//----- nvinfo : EIATTR_MIN_STACK_SIZE
	.align		4
.L_4:
        /*0018*/ 	.byte	0x04, 0x12
        /*001a*/ 	.short	(.L_6 - .L_5)
	.align		4
.L_5:
        /*001c*/ 	.word	index@(_Z12helloFromGPUv)
        /*0020*/ 	.word	0x00000008
.L_6:


//--------------------- .nv.compat                --------------------------
	.section	.nv.compat,"",@"SHT_CUDA_COMPAT_INFO"
	.align	4
        /*0000*/ 	.byte	0x02, 0x09, 0x00, 0x00, 0x02, 0x02, 0x01, 0x00, 0x02, 0x05, 0x05, 0x00, 0x03, 0x07, 0x01, 0x01
        /*0010*/ 	.byte	0x02, 0x03, 0x00, 0x00, 0x02, 0x06, 0x01, 0x00, 0x04, 0x0b, 0x08, 0x00, 0x09, 0x00, 0x00, 0x00
        /*0020*/ 	.byte	0x00, 0x00, 0x00, 0x00


//--------------------- .nv.info._Z12helloFromGPUv --------------------------
	.section	.nv.info._Z12helloFromGPUv,"",@"SHT_CUDA_INFO"
	.sectionflags	@""
	.align	4


	//----- nvinfo : EIATTR_CUDA_API_VERSION
	.align		4
        /*0000*/ 	.byte	0x04, 0x37
        /*0002*/ 	.short	(.L_8 - .L_7)
.L_7:
        /*0004*/ 	.word	0x00000082


	//----- nvinfo : EIATTR_SPARSE_MMA_MASK
	.align		4
.L_8:
        /*0008*/ 	.byte	0x03, 0x50
        /*000a*/ 	.short	0x0000


	//----- nvinfo : EIATTR_MAXREG_COUNT
	.align		4
        /*000c*/ 	.byte	0x03, 0x1b
        /*000e*/ 	.short	0x00ff


	//----- nvinfo : EIATTR_EXTERNS
	.align		4
        /*0010*/ 	.byte	0x04, 0x0f
        /*0012*/ 	.short	(.L_10 - .L_9)


	//   ....[0]....
	.align		4
.L_9:
        /*0014*/ 	.word	index@(vprintf)


	//----- nvinfo : EIATTR_MERCURY_ISA_VERSION
	.align		4
.L_10:
        /*0018*/ 	.byte	0x03, 0x5f
        /*001a*/ 	.short	0x0101


	//----- nvinfo : EIATTR_VRC_CTA_INIT_COUNT
	.align		4
        /*001c*/ 	.byte	0x02, 0x4a
	.zero		1
	.zero		1


	//----- nvinfo : EIATTR_SYSCALL_OFFSETS
	.align		4
        /*0020*/ 	.byte	0x04, 0x46
        /*0022*/ 	.short	(.L_12 - .L_11)


	//   ....[0]....
.L_11:
        /*0024*/ 	.word	0x000000e0


	//----- nvinfo : EIATTR_EXIT_INSTR_OFFSETS
	.align		4
.L_12:
        /*0028*/ 	.byte	0x04, 0x1c
        /*002a*/ 	.short	(.L_14 - .L_13)


	//   ....[0]....
.L_13:
        /*002c*/ 	.word	0x000000f0


	//----- nvinfo : EIATTR_SW_WAR
	.align		4
.L_14:
        /*0030*/ 	.byte	0x04, 0x36
        /*0032*/ 	.short	(.L_16 - .L_15)
.L_15:
        /*0034*/ 	.word	0x00000008
.L_16:


//--------------------- .nv.callgraph             --------------------------
	.section	.nv.callgraph,"",@"SHT_CUDA_CALLGRAPH"
	.align	4
	.sectionentsize	8
	.align		4
        /*0000*/ 	.word	0x00000000
	.align		4
        /*0004*/ 	.word	0xffffffff
	.align		4
        /*0008*/ 	.word	index@(_Z12helloFromGPUv)
	.align		4
        /*000c*/ 	.word	index@(vprintf)
	.align		4
        /*0010*/ 	.word	0x00000000
	.align		4
        /*0014*/ 	.word	0xfffffffe
	.align		4
        /*0018*/ 	.word	0x00000000
	.align		4
        /*001c*/ 	.word	0xfffffffd
	.align		4
        /*0020*/ 	.word	0x00000000
	.align		4
        /*0024*/ 	.word	0xfffffffc


//--------------------- .nv.constant4             --------------------------
	.section	.nv.constant4,"a",@progbits
	.align	8
	.align		8
.nv.constant4:
        /*0000*/ 	.dword	vprintf
	.align		8
        /*0008*/ 	.dword	$str


//--------------------- .text._Z12helloFromGPUv   --------------------------
	.section	.text._Z12helloFromGPUv,"ax",@progbits
	.align	128
        .global         _Z12helloFromGPUv
        .type           _Z12helloFromGPUv,@function
        .size           _Z12helloFromGPUv,(.L_x_2 - _Z12helloFromGPUv)
        .other          _Z12helloFromGPUv,@"STO_CUDA_ENTRY STV_DEFAULT"
_Z12helloFromGPUv:
.text._Z12helloFromGPUv:
[----:B------:R-:W0:Y:S01]  /*0000*/  LDC R1, c[0x0][0x37c] ;  /* 0x0000df00ff017b82 */ /* 0x000e220000000800 */
[----:B------:R-:W1:Y:S01]  /*0010*/  S2R R8, SR_TID.X ;  /* 0x0000000000087919 */ /* 0x000e620000002100 */
[----:B0-----:R-:W-:Y:S01]  /*0020*/  VIADD R1, R1, 0xfffffff8 ;  /* 0xfffffff801017836 */ /* 0x001fe20000000000 */
[----:B------:R-:W-:Y:S01]  /*0030*/  MOV R0, 0x0 ;  /* 0x0000000000007802 */ /* 0x000fe20000000f00 */
[----:B------:R-:W0:Y:S04]  /*0040*/  LDCU UR4, c[0x0][0x2f8] ;  /* 0x00005f00ff0477ac */ /* 0x000e280008000800 */
[----:B------:R2:W3:Y:S01]  /*0050*/  LDC.64 R2, c[0x4][R0] ;  /* 0x0100000000027b82 */ /* 0x0004e20000000a00 */
[----:B------:R-:W4:Y:S01]  /*0060*/  LDCU.64 UR6, c[0x4][0x8] ;  /* 0x01000100ff0677ac */ /* 0x000f220008000a00 */
[----:B------:R-:W5:Y:S01]  /*0070*/  LDCU UR5, c[0x0][0x2fc] ;  /* 0x00005f80ff0577ac */ /* 0x000f620008000800 */
[----:B0-----:R-:W-:Y:S01]  /*0080*/  IADD3 R6, P0, PT, R1, UR4, RZ ;  /* 0x0000000401067c10 */ /* 0x001fe2000ff1e0ff */
[----:B----4-:R-:W-:Y:S01]  /*0090*/  IMAD.U32 R4, RZ, RZ, UR6 ;  /* 0x00000006ff047e24 */ /* 0x010fe2000f8e00ff */
[----:B------:R-:W-:-:S03]  /*00a0*/  MOV R5, UR7 ;  /* 0x0000000700057c02 */ /* 0x000fc60008000f00 */
[----:B-----5:R-:W-:Y:S01]  /*00b0*/  IMAD.X R7, RZ, RZ, UR5, P0 ;  /* 0x00000005ff077e24 */ /* 0x020fe200080e06ff */
[----:B-1----:R2:W-:Y:S07]  /*00c0*/  STL [R1], R8 ;  /* 0x0000000801007387 */ /* 0x0025ee0000100800 */
[----:B------:R-:W-:-:S07]  /*00d0*/  LEPC R20, `(.L_x_0) ;  /* 0x000000001014794e */ /* 0x000fce0000000000 */
[----:B--23--:R-:W-:Y:S05]  /*00e0*/  CALL.ABS.NOINC R2 ;  /* 0x0000000002007343 */ /* 0x00cfea0003c00000 */
.L_x_0:
[----:B------:R-:W-:Y:S05]  /*00f0*/  EXIT ;  /* 0x000000000000794d */ /* 0x000fea0003800000 */
.L_x_1:
[----:B------:R-:W-:-:S00]  /*0100*/  BRA `(.L_x_1) ;  /* 0xfffffffc00fc7947 */ /* 0x000fc0000383ffff */
[----:B------:R-:W-:-:S00]  /*0110*/  NOP ;  /* 0x0000000000007918 */ /* 0x000fc00000000000 */
        /* <DEDUP_REMOVED lines=14> */
.L_x_2:


//--------------------- .nv.global.init           --------------------------
	.section	.nv.global.init,"aw",@progbits
.nv.global.init:
	.type		$str,@object
	.size		$str,(.L_0 - $str)
$str:
        /*0000*/ 	.byte	0x48, 0x65, 0x6c, 0x6c, 0x6f, 0x2c, 0x20, 0x57, 0x6f, 0x72, 0x6c, 0x64, 0x20, 0x66, 0x72, 0x6f
        /*0010*/ 	.byte	0x6d, 0x20, 0x47, 0x50, 0x55, 0x20, 0x74, 0x68, 0x72, 0x65, 0x61, 0x64, 0x20, 0x25, 0x64, 0x0a
        /*0020*/ 	.byte	0x00
.L_0:


//--------------------- .nv.shared.reserved.0     --------------------------
	.section	.nv.shared.reserved.0,"aw",@nobits
	.weak		__nv_reservedSMEM_offset_0_alias
	.size		__nv_reservedSMEM_offset_0_alias, 0, 64
	.other		__nv_reservedSMEM_offset_0_alias,@"STO_CUDA_RESERVED_SHARED STV_DEFAULT"
__nv_reservedSMEM_offset_0_alias:
	.zero		0
	.zero		64


//--------------------- .nv.constant0._Z12helloFromGPUv --------------------------
	.section	.nv.constant0._Z12helloFromGPUv,"a",@progbits
	.sectionflags	@""
	.align	4
.nv.constant0._Z12helloFromGPUv:
	.zero		896


//--------------------- SYMBOLS --------------------------

	.type		.nv.reservedSmem.offset0,@object
	.size		.nv.reservedSmem.offset0,0x4
	.type		vprintf,@function
